//
// Generated by NVIDIA NVVM Compiler
//
// Compiler Build ID: CL-36424714
// Cuda compilation tools, release 13.0, V13.0.88
// Based on NVVM 20.0.0
//

.version 9.0
.target sm_100
.address_size 64

	// .globl	_Z17transposeNaiveGemPiS_ii
// _ZZ13transposeSmemPiS_iiE4tile has been demoted
// _ZZ22transposeSmemUnrollPadPiS_iiE4tile has been demoted

.visible .entry _Z17transposeNaiveGemPiS_ii(
	.param .u64 .ptr .align 1 _Z17transposeNaiveGemPiS_ii_param_0,
	.param .u64 .ptr .align 1 _Z17transposeNaiveGemPiS_ii_param_1,
	.param .u32 _Z17transposeNaiveGemPiS_ii_param_2,
	.param .u32 _Z17transposeNaiveGemPiS_ii_param_3
)
{
	.reg .pred 	%p<4>;
	.reg .b32 	%r<16>;
	.reg .b64 	%rd<9>;

	ld.param.u64 	%rd1, [_Z17transposeNaiveGemPiS_ii_param_0];
	ld.param.u64 	%rd2, [_Z17transposeNaiveGemPiS_ii_param_1];
	ld.param.u32 	%r3, [_Z17transposeNaiveGemPiS_ii_param_2];
	ld.param.u32 	%r5, [_Z17transposeNaiveGemPiS_ii_param_3];
	mov.u32 	%r6, %tid.x;
	mov.u32 	%r7, %ctaid.x;
	mov.u32 	%r8, %ntid.x;
	mad.lo.s32 	%r1, %r7, %r8, %r6;
	mov.u32 	%r9, %tid.y;
	mov.u32 	%r10, %ctaid.y;
	mov.u32 	%r11, %ntid.y;
	mad.lo.s32 	%r12, %r10, %r11, %r9;
	setp.ge.s32 	%p1, %r1, %r3;
	setp.ge.s32 	%p2, %r12, %r5;
	or.pred  	%p3, %p1, %p2;
	@%p3 bra 	$L__BB0_2;
	cvta.to.global.u64 	%rd3, %rd1;
	cvta.to.global.u64 	%rd4, %rd2;
	mad.lo.s32 	%r13, %r3, %r12, %r1;
	mul.wide.s32 	%rd5, %r13, 4;
	add.s64 	%rd6, %rd3, %rd5;
	ld.global.u32 	%r14, [%rd6];
	mad.lo.s32 	%r15, %r5, %r1, %r12;
	mul.wide.s32 	%rd7, %r15, 4;
	add.s64 	%rd8, %rd4, %rd7;
	st.global.u32 	[%rd8], %r14;
$L__BB0_2:
	ret;

}
	// .globl	_Z18transposeNaiveGem2PiS_ii
.visible .entry _Z18transposeNaiveGem2PiS_ii(
	.param .u64 .ptr .align 1 _Z18transposeNaiveGem2PiS_ii_param_0,
	.param .u64 .ptr .align 1 _Z18transposeNaiveGem2PiS_ii_param_1,
	.param .u32 _Z18transposeNaiveGem2PiS_ii_param_2,
	.param .u32 _Z18transposeNaiveGem2PiS_ii_param_3
)
{
	.reg .pred 	%p<4>;
	.reg .b32 	%r<16>;
	.reg .b64 	%rd<9>;

	ld.param.u64 	%rd1, [_Z18transposeNaiveGem2PiS_ii_param_0];
	ld.param.u64 	%rd2, [_Z18transposeNaiveGem2PiS_ii_param_1];
	ld.param.u32 	%r3, [_Z18transposeNaiveGem2PiS_ii_param_2];
	ld.param.u32 	%r5, [_Z18transposeNaiveGem2PiS_ii_param_3];
	mov.u32 	%r6, %tid.x;
	mov.u32 	%r7, %ctaid.x;
	mov.u32 	%r8, %ntid.x;
	mad.lo.s32 	%r1, %r7, %r8, %r6;
	mov.u32 	%r9, %tid.y;
	mov.u32 	%r10, %ctaid.y;
	mov.u32 	%r11, %ntid.y;
	mad.lo.s32 	%r12, %r10, %r11, %r9;
	setp.ge.s32 	%p1, %r1, %r3;
	setp.ge.s32 	%p2, %r12, %r5;
	or.pred  	%p3, %p1, %p2;
	@%p3 bra 	$L__BB1_2;
	cvta.to.global.u64 	%rd3, %rd1;
	cvta.to.global.u64 	%rd4, %rd2;
	mad.lo.s32 	%r13, %r5, %r1, %r12;
	mul.wide.s32 	%rd5, %r13, 4;
	add.s64 	%rd6, %rd3, %rd5;
	ld.global.u32 	%r14, [%rd6];
	mad.lo.s32 	%r15, %r3, %r12, %r1;
	mul.wide.s32 	%rd7, %r15, 4;
	add.s64 	%rd8, %rd4, %rd7;
	st.global.u32 	[%rd8], %r14;
$L__BB1_2:
	ret;

}
	// .globl	_Z13transposeSmemPiS_ii
.visible .entry _Z13transposeSmemPiS_ii(
	.param .u64 .ptr .align 1 _Z13transposeSmemPiS_ii_param_0,
	.param .u64 .ptr .align 1 _Z13transposeSmemPiS_ii_param_1,
	.param .u32 _Z13transposeSmemPiS_ii_param_2,
	.param .u32 _Z13transposeSmemPiS_ii_param_3
)
{
	.reg .pred 	%p<4>;
	.reg .b32 	%r<32>;
	.reg .b64 	%rd<9>;
	// demoted variable
	.shared .align 4 .b8 _ZZ13transposeSmemPiS_iiE4tile[4096];
	ld.param.u64 	%rd1, [_Z13transposeSmemPiS_ii_param_0];
	ld.param.u64 	%rd2, [_Z13transposeSmemPiS_ii_param_1];
	ld.param.u32 	%r7, [_Z13transposeSmemPiS_ii_param_2];
	ld.param.u32 	%r8, [_Z13transposeSmemPiS_ii_param_3];
	mov.u32 	%r9, %ctaid.x;
	mov.u32 	%r10, %ntid.x;
	mul.lo.s32 	%r11, %r9, %r10;
	mov.u32 	%r1, %tid.x;
	add.s32 	%r12, %r11, %r1;
	mov.u32 	%r13, %ctaid.y;
	mov.u32 	%r14, %ntid.y;
	mul.lo.s32 	%r15, %r13, %r14;
	mov.u32 	%r2, %tid.y;
	add.s32 	%r16, %r15, %r2;
	mad.lo.s32 	%r3, %r7, %r16, %r12;
	mad.lo.s32 	%r17, %r2, %r10, %r1;
	div.u32 	%r4, %r17, %r14;
	mul.lo.s32 	%r18, %r4, %r14;
	sub.s32 	%r5, %r17, %r18;
	add.s32 	%r19, %r5, %r15;
	add.s32 	%r20, %r4, %r11;
	mad.lo.s32 	%r6, %r20, %r8, %r19;
	setp.ge.s32 	%p1, %r19, %r7;
	setp.ge.s32 	%p2, %r20, %r8;
	or.pred  	%p3, %p2, %p1;
	@%p3 bra 	$L__BB2_2;
	cvta.to.global.u64 	%rd3, %rd1;
	cvta.to.global.u64 	%rd4, %rd2;
	mul.wide.s32 	%rd5, %r3, 4;
	add.s64 	%rd6, %rd3, %rd5;
	ld.global.u32 	%r21, [%rd6];
	shl.b32 	%r22, %r1, 7;
	mov.u32 	%r23, _ZZ13transposeSmemPiS_iiE4tile;
	add.s32 	%r24, %r23, %r22;
	shl.b32 	%r25, %r2, 2;
	add.s32 	%r26, %r24, %r25;
	st.shared.u32 	[%r26], %r21;
	bar.sync 	0;
	shl.b32 	%r27, %r4, 7;
	add.s32 	%r28, %r23, %r27;
	shl.b32 	%r29, %r5, 2;
	add.s32 	%r30, %r28, %r29;
	ld.shared.u32 	%r31, [%r30];
	mul.wide.s32 	%rd7, %r6, 4;
	add.s64 	%rd8, %rd4, %rd7;
	st.global.u32 	[%rd8], %r31;
$L__BB2_2:
	ret;

}
	// .globl	_Z22transposeSmemUnrollPadPiS_ii
.visible .entry _Z22transposeSmemUnrollPadPiS_ii(
	.param .u64 .ptr .align 1 _Z22transposeSmemUnrollPadPiS_ii_param_0,
	.param .u64 .ptr .align 1 _Z22transposeSmemUnrollPadPiS_ii_param_1,
	.param .u32 _Z22transposeSmemUnrollPadPiS_ii_param_2,
	.param .u32 _Z22transposeSmemUnrollPadPiS_ii_param_3
)
{
	.reg .pred 	%p<7>;
	.reg .b32 	%r<36>;
	.reg .b64 	%rd<13>;
	// demoted variable
	.shared .align 4 .b8 _ZZ22transposeSmemUnrollPadPiS_iiE4tile[8448];
	ld.param.u64 	%rd3, [_Z22transposeSmemUnrollPadPiS_ii_param_0];
	ld.param.u64 	%rd4, [_Z22transposeSmemUnrollPadPiS_ii_param_1];
	ld.param.u32 	%r7, [_Z22transposeSmemUnrollPadPiS_ii_param_2];
	ld.param.u32 	%r8, [_Z22transposeSmemUnrollPadPiS_ii_param_3];
	cvta.to.global.u64 	%rd1, %rd4;
	cvta.to.global.u64 	%rd2, %rd3;
	mov.u32 	%r1, %ntid.x;
	mov.u32 	%r9, %ctaid.x;
	mul.lo.s32 	%r10, %r9, %r1;
	shl.b32 	%r11, %r10, 1;
	mov.u32 	%r12, %tid.x;
	add.s32 	%r13, %r11, %r12;
	mov.u32 	%r14, %ntid.y;
	mov.u32 	%r15, %ctaid.y;
	mov.u32 	%r16, %tid.y;
	mad.lo.s32 	%r17, %r14, %r15, %r16;
	mad.lo.s32 	%r2, %r7, %r17, %r13;
	mad.lo.s32 	%r18, %r16, %r1, %r12;
	div.u32 	%r3, %r18, %r1;
	mul.lo.s32 	%r19, %r3, %r1;
	sub.s32 	%r4, %r18, %r19;
	shl.b32 	%r20, %r15, 5;
	mad.lo.s32 	%r21, %r8, %r13, %r20;
	add.s32 	%r5, %r21, %r3;
	setp.ge.s32 	%p1, %r4, %r7;
	setp.ge.s32 	%p2, %r3, %r8;
	or.pred  	%p3, %p2, %p1;
	@%p3 bra 	$L__BB3_2;
	mul.wide.s32 	%rd5, %r2, 4;
	add.s64 	%rd6, %rd2, %rd5;
	ld.global.u32 	%r22, [%rd6];
	mov.u32 	%r23, _ZZ22transposeSmemUnrollPadPiS_iiE4tile;
	mad.lo.s32 	%r24, %r4, 132, %r23;
	shl.b32 	%r25, %r3, 2;
	add.s32 	%r26, %r24, %r25;
	st.shared.u32 	[%r26], %r22;
	bar.sync 	0;
	ld.shared.u32 	%r27, [%r26];
	mul.wide.s32 	%rd7, %r5, 4;
	add.s64 	%rd8, %rd1, %rd7;
	st.global.u32 	[%rd8], %r27;
$L__BB3_2:
	setp.ge.s32 	%p4, %r3, %r8;
	add.s32 	%r6, %r4, %r1;
	setp.ge.u32 	%p5, %r6, %r7;
	or.pred  	%p6, %p4, %p5;
	@%p6 bra 	$L__BB3_4;
	add.s32 	%r28, %r2, %r1;
	mul.wide.u32 	%rd9, %r28, 4;
	add.s64 	%rd10, %rd2, %rd9;
	ld.global.u32 	%r29, [%rd10];
	mov.u32 	%r30, _ZZ22transposeSmemUnrollPadPiS_iiE4tile;
	mad.lo.s32 	%r31, %r6, 132, %r30;
	shl.b32 	%r32, %r3, 2;
	add.s32 	%r33, %r31, %r32;
	st.shared.u32 	[%r33], %r29;
	bar.sync 	0;
	ld.shared.u32 	%r34, [%r33];
	mad.lo.s32 	%r35, %r8, %r1, %r5;
	mul.wide.u32 	%rd11, %r35, 4;
	add.s64 	%rd12, %rd1, %rd11;
	st.global.u32 	[%rd12], %r34;
$L__BB3_4:
	ret;

}


// ===== COMPILED SASS (sm_100) =====

	.target	sm_100

	.elftype	@"ET_EXEC"


//--------------------- .note.nv.tkinfo           --------------------------
	.section	.note.nv.tkinfo,"",@"SHT_NOTE"
	.sectionflags	@"SHF_NOTE_NV_TKINFO"
	.tkinfo
        /*0018*/ 	.word	0x00000002
        /*0030*/ 	.string	""
        /*0030*/ 	.string	"ptxas"
        /*0030*/ 	.string	"Cuda compilation tools, release 13.0, V13.0.88"
        /*0030*/ 	.string	"Build cuda_13.0.r13.0/compiler.36424714_0"
        /*0030*/ 	.string	"-arch sm_100 -m 64 "



//--------------------- .note.nv.cuinfo           --------------------------
	.section	.note.nv.cuinfo,"",@"SHT_NOTE"
	.sectionflags	@"SHF_NOTE_NV_CUINFO"
        /*0018*/ 	.short	0x0002
        /*001a*/ 	.short	0x0064
        /*001c*/ 	.short	0x0082
	.zero		2


//--------------------- .nv.info                  --------------------------
	.section	.nv.info,"",@"SHT_CUDA_INFO"
	.align	4


	//----- nvinfo : EIATTR_REGCOUNT
	.align		4
        /*0000*/ 	.byte	0x04, 0x2f
        /*0002*/ 	.short	(.L_1 - .L_0)
	.align		4
.L_0:
        /*0004*/ 	.word	index@(_Z17transposeNaiveGemPiS_ii)
        /*0008*/ 	.word	0x0000000a


	//----- nvinfo : EIATTR_FRAME_SIZE
	.align		4
.L_1:
        /*000c*/ 	.byte	0x04, 0x11
        /*000e*/ 	.short	(.L_3 - .L_2)
	.align		4
.L_2:
        /*0010*/ 	.word	index@(_Z17transposeNaiveGemPiS_ii)
        /*0014*/ 	.word	0x00000000


	//----- nvinfo : EIATTR_REGCOUNT
	.align		4
.L_3:
        /*0018*/ 	.byte	0x04, 0x2f
        /*001a*/ 	.short	(.L_5 - .L_4)
	.align		4
.L_4:
        /*001c*/ 	.word	index@(_Z18transposeNaiveGem2PiS_ii)
        /*0020*/ 	.word	0x0000000a


	//----- nvinfo : EIATTR_FRAME_SIZE
	.align		4
.L_5:
        /*0024*/ 	.byte	0x04, 0x11
        /*0026*/ 	.short	(.L_7 - .L_6)
	.align		4
.L_6:
        /*0028*/ 	.word	index@(_Z18transposeNaiveGem2PiS_ii)
        /*002c*/ 	.word	0x00000000


	//----- nvinfo : EIATTR_REGCOUNT
	.align		4
.L_7:
        /*0030*/ 	.byte	0x04, 0x2f
        /*0032*/ 	.short	(.L_9 - .L_8)
	.align		4
.L_8:
        /*0034*/ 	.word	index@(_Z13transposeSmemPiS_ii)
        /*0038*/ 	.word	0x0000000e


	//----- nvinfo : EIATTR_FRAME_SIZE
	.align		4
.L_9:
        /*003c*/ 	.byte	0x04, 0x11
        /*003e*/ 	.short	(.L_11 - .L_10)
	.align		4
.L_10:
        /*0040*/ 	.word	index@(_Z13transposeSmemPiS_ii)
        /*0044*/ 	.word	0x00000000


	//----- nvinfo : EIATTR_REGCOUNT
	.align		4
.L_11:
        /*0048*/ 	.byte	0x04, 0x2f
        /*004a*/ 	.short	(.L_13 - .L_12)
	.align		4
.L_12:
        /*004c*/ 	.word	index@(_Z22transposeSmemUnrollPadPiS_ii)
        /*0050*/ 	.word	0x00000012


	//----- nvinfo : EIATTR_FRAME_SIZE
	.align		4
.L_13:
        /*0054*/ 	.byte	0x04, 0x11
        /*0056*/ 	.short	(.L_15 - .L_14)
	.align		4
.L_14:
        /*0058*/ 	.word	index@(_Z22transposeSmemUnrollPadPiS_ii)
        /*005c*/ 	.word	0x00000000


	//----- nvinfo : EIATTR_MIN_STACK_SIZE
	.align		4
.L_15:
        /*0060*/ 	.byte	0x04, 0x12
        /*0062*/ 	.short	(.L_17 - .L_16)
	.align		4
.L_16:
        /*0064*/ 	.word	index@(_Z22transposeSmemUnrollPadPiS_ii)
        /*0068*/ 	.word	0x00000000


	//----- nvinfo : EIATTR_MIN_STACK_SIZE
	.align		4
.L_17:
        /*006c*/ 	.byte	0x04, 0x12
        /*006e*/ 	.short	(.L_19 - .L_18)
	.align		4
.L_18:
        /*0070*/ 	.word	index@(_Z13transposeSmemPiS_ii)
        /*0074*/ 	.word	0x00000000


	//----- nvinfo : EIATTR_MIN_STACK_SIZE
	.align		4
.L_19:
        /*0078*/ 	.byte	0x04, 0x12
        /*007a*/ 	.short	(.L_21 - .L_20)
	.align		4
.L_20:
        /*007c*/ 	.word	index@(_Z18transposeNaiveGem2PiS_ii)
        /*0080*/ 	.word	0x00000000


	//----- nvinfo : EIATTR_MIN_STACK_SIZE
	.align		4
.L_21:
        /*0084*/ 	.byte	0x04, 0x12
        /*0086*/ 	.short	(.L_23 - .L_22)
	.align		4
.L_22:
        /*0088*/ 	.word	index@(_Z17transposeNaiveGemPiS_ii)
        /*008c*/ 	.word	0x00000000
.L_23:


//--------------------- .nv.compat                --------------------------
	.section	.nv.compat,"",@"SHT_CUDA_COMPAT_INFO"
	.align	4
        /*0000*/ 	.byte	0x02, 0x09, 0x00, 0x00, 0x02, 0x02, 0x01, 0x00, 0x02, 0x05, 0x05, 0x00, 0x03, 0x07, 0x01, 0x01
        /*0010*/ 	.byte	0x02, 0x03, 0x00, 0x00, 0x02, 0x06, 0x01, 0x00, 0x04, 0x0b, 0x08, 0x00, 0x09, 0x00, 0x00, 0x00
        /*0020*/ 	.byte	0x00, 0x00, 0x00, 0x00


//--------------------- .nv.info._Z22transposeSmemUnrollPadPiS_ii --------------------------
	.section	.nv.info._Z22transposeSmemUnrollPadPiS_ii,"",@"SHT_CUDA_INFO"
	.sectionflags	@""
	.align	4


	//----- nvinfo : EIATTR_CUDA_API_VERSION
	.align		4
        /*0000*/ 	.byte	0x04, 0x37
        /*0002*/ 	.short	(.L_25 - .L_24)
.L_24:
        /*0004*/ 	.word	0x00000082


	//----- nvinfo : EIATTR_KPARAM_INFO
	.align		4
.L_25:
        /*0008*/ 	.byte	0x04, 0x17
        /*000a*/ 	.short	(.L_27 - .L_26)
.L_26:
        /*000c*/ 	.word	0x00000000
        /*0010*/ 	.short	0x0003
        /*0012*/ 	.short	0x0014
        /*0014*/ 	.byte	0x00, 0xf0, 0x11, 0x00


	//----- nvinfo : EIATTR_KPARAM_INFO
	.align		4
.L_27:
        /*0018*/ 	.byte	0x04, 0x17
        /*001a*/ 	.short	(.L_29 - .L_28)
.L_28:
        /*001c*/ 	.word	0x00000000
        /*0020*/ 	.short	0x0002
        /*0022*/ 	.short	0x0010
        /*0024*/ 	.byte	0x00, 0xf0, 0x11, 0x00


	//----- nvinfo : EIATTR_KPARAM_INFO
	.align		4
.L_29:
        /*0028*/ 	.byte	0x04, 0x17
        /*002a*/ 	.short	(.L_31 - .L_30)
.L_30:
        /*002c*/ 	.word	0x00000000
        /*0030*/ 	.short	0x0001
        /*0032*/ 	.short	0x0008
        /*0034*/ 	.byte	0x00, 0xf5, 0x21, 0x00


	//----- nvinfo : EIATTR_KPARAM_INFO
	.align		4
.L_31:
        /*0038*/ 	.byte	0x04, 0x17
        /*003a*/ 	.short	(.L_33 - .L_32)
.L_32:
        /*003c*/ 	.word	0x00000000
        /*0040*/ 	.short	0x0000
        /*0042*/ 	.short	0x0000
        /*0044*/ 	.byte	0x00, 0xf5, 0x21, 0x00


	//----- nvinfo : EIATTR_SPARSE_MMA_MASK
	.align		4
.L_33:
        /*0048*/ 	.byte	0x03, 0x50
        /*004a*/ 	.short	0x0000


	//----- nvinfo : EIATTR_MAXREG_COUNT
	.align		4
        /*004c*/ 	.byte	0x03, 0x1b
        /*004e*/ 	.short	0x00ff


	//----- nvinfo : EIATTR_NUM_BARRIERS
	.align		4
        /*0050*/ 	.byte	0x02, 0x4c
        /*0052*/ 	.byte	0x01
	.zero		1


	//----- nvinfo : EIATTR_MERCURY_ISA_VERSION
	.align		4
        /*0054*/ 	.byte	0x03, 0x5f
        /*0056*/ 	.short	0x0101


	//----- nvinfo : EIATTR_VRC_CTA_INIT_COUNT
	.align		4
        /*0058*/ 	.byte	0x02, 0x4a
	.zero		1
	.zero		1


	//----- nvinfo : EIATTR_EXIT_INSTR_OFFSETS
	.align		4
        /*005c*/ 	.byte	0x04, 0x1c
        /*005e*/ 	.short	(.L_35 - .L_34)


	//   ....[0]....
.L_34:
        /*0060*/ 	.word	0x00000380


	//   ....[1]....
        /*0064*/ 	.word	0x000004a0


	//----- nvinfo : EIATTR_CBANK_PARAM_SIZE
	.align		4
.L_35:
        /*0068*/ 	.byte	0x03, 0x19
        /*006a*/ 	.short	0x0018


	//----- nvinfo : EIATTR_PARAM_CBANK
	.align		4
        /*006c*/ 	.byte	0x04, 0x0a
        /*006e*/ 	.short	(.L_37 - .L_36)
	.align		4
.L_36:
        /*0070*/ 	.word	index@(.nv.constant0._Z22transposeSmemUnrollPadPiS_ii)
        /*0074*/ 	.short	0x0380
        /*0076*/ 	.short	0x0018


	//----- nvinfo : EIATTR_SW_WAR
	.align		4
.L_37:
        /*0078*/ 	.byte	0x04, 0x36
        /*007a*/ 	.short	(.L_39 - .L_38)
.L_38:
        /*007c*/ 	.word	0x00000008
.L_39:


//--------------------- .nv.info._Z13transposeSmemPiS_ii --------------------------
	.section	.nv.info._Z13transposeSmemPiS_ii,"",@"SHT_CUDA_INFO"
	.sectionflags	@""
	.align	4


	//----- nvinfo : EIATTR_CUDA_API_VERSION
	.align		4
        /*0000*/ 	.byte	0x04, 0x37
        /*0002*/ 	.short	(.L_41 - .L_40)
.L_40:
        /*0004*/ 	.word	0x00000082


	//----- nvinfo : EIATTR_KPARAM_INFO
	.align		4
.L_41:
        /*0008*/ 	.byte	0x04, 0x17
        /*000a*/ 	.short	(.L_43 - .L_42)
.L_42:
        /*000c*/ 	.word	0x00000000
        /*0010*/ 	.short	0x0003
        /*0012*/ 	.short	0x0014
        /*0014*/ 	.byte	0x00, 0xf0, 0x11, 0x00


	//----- nvinfo : EIATTR_KPARAM_INFO
	.align		4
.L_43:
        /*0018*/ 	.byte	0x04, 0x17
        /*001a*/ 	.short	(.L_45 - .L_44)
.L_44:
        /*001c*/ 	.word	0x00000000
        /*0020*/ 	.short	0x0002
        /*0022*/ 	.short	0x0010
        /*0024*/ 	.byte	0x00, 0xf0, 0x11, 0x00


	//----- nvinfo : EIATTR_KPARAM_INFO
	.align		4
.L_45:
        /*0028*/ 	.byte	0x04, 0x17
        /*002a*/ 	.short	(.L_47 - .L_46)
.L_46:
        /*002c*/ 	.word	0x00000000
        /*0030*/ 	.short	0x0001
        /*0032*/ 	.short	0x0008
        /*0034*/ 	.byte	0x00, 0xf5, 0x21, 0x00


	//----- nvinfo : EIATTR_KPARAM_INFO
	.align		4
.L_47:
        /*0038*/ 	.byte	0x04, 0x17
        /*003a*/ 	.short	(.L_49 - .L_48)
.L_48:
        /*003c*/ 	.word	0x00000000
        /*0040*/ 	.short	0x0000
        /*0042*/ 	.short	0x0000
        /*0044*/ 	.byte	0x00, 0xf5, 0x21, 0x00


	//----- nvinfo : EIATTR_SPARSE_MMA_MASK
	.align		4
.L_49:
        /*0048*/ 	.byte	0x03, 0x50
        /*004a*/ 	.short	0x0000


	//----- nvinfo : EIATTR_MAXREG_COUNT
	.align		4
        /*004c*/ 	.byte	0x03, 0x1b
        /*004e*/ 	.short	0x00ff


	//----- nvinfo : EIATTR_NUM_BARRIERS
	.align		4
        /*0050*/ 	.byte	0x02, 0x4c
        /*0052*/ 	.byte	0x01
	.zero		1


	//----- nvinfo : EIATTR_MERCURY_ISA_VERSION
	.align		4
        /*0054*/ 	.byte	0x03, 0x5f
        /*0056*/ 	.short	0x0101


	//----- nvinfo : EIATTR_VRC_CTA_INIT_COUNT
	.align		4
        /*0058*/ 	.byte	0x02, 0x4a
	.zero		1
	.zero		1


	//----- nvinfo : EIATTR_EXIT_INSTR_OFFSETS
	.align		4
        /*005c*/ 	.byte	0x04, 0x1c
        /*005e*/ 	.short	(.L_51 - .L_50)


	//   ....[0]....
.L_50:
        /*0060*/ 	.word	0x00000250


	//   ....[1]....
        /*0064*/ 	.word	0x00000370


	//----- nvinfo : EIATTR_CBANK_PARAM_SIZE
	.align		4
.L_51:
        /*0068*/ 	.byte	0x03, 0x19
        /*006a*/ 	.short	0x0018


	//----- nvinfo : EIATTR_PARAM_CBANK
	.align		4
        /*006c*/ 	.byte	0x04, 0x0a
        /*006e*/ 	.short	(.L_53 - .L_52)
	.align		4
.L_52:
        /*0070*/ 	.word	index@(.nv.constant0._Z13transposeSmemPiS_ii)
        /*0074*/ 	.short	0x0380
        /*0076*/ 	.short	0x0018


	//----- nvinfo : EIATTR_SW_WAR
	.align		4
.L_53:
        /*0078*/ 	.byte	0x04, 0x36
        /*007a*/ 	.short	(.L_55 - .L_54)
.L_54:
        /*007c*/ 	.word	0x00000008
.L_55:


//--------------------- .nv.info._Z18transposeNaiveGem2PiS_ii --------------------------
	.section	.nv.info._Z18transposeNaiveGem2PiS_ii,"",@"SHT_CUDA_INFO"
	.sectionflags	@""
	.align	4


	//----- nvinfo : EIATTR_CUDA_API_VERSION
	.align		4
        /*0000*/ 	.byte	0x04, 0x37
        /*0002*/ 	.short	(.L_57 - .L_56)
.L_56:
        /*0004*/ 	.word	0x00000082


	//----- nvinfo : EIATTR_KPARAM_INFO
	.align		4
.L_57:
        /*0008*/ 	.byte	0x04, 0x17
        /*000a*/ 	.short	(.L_59 - .L_58)
.L_58:
        /*000c*/ 	.word	0x00000000
        /*0010*/ 	.short	0x0003
        /*0012*/ 	.short	0x0014
        /*0014*/ 	.byte	0x00, 0xf0, 0x11, 0x00


	//----- nvinfo : EIATTR_KPARAM_INFO
	.align		4
.L_59:
        /*0018*/ 	.byte	0x04, 0x17
        /*001a*/ 	.short	(.L_61 - .L_60)
.L_60:
        /*001c*/ 	.word	0x00000000
        /*0020*/ 	.short	0x0002
        /*0022*/ 	.short	0x0010
        /*0024*/ 	.byte	0x00, 0xf0, 0x11, 0x00


	//----- nvinfo : EIATTR_KPARAM_INFO
	.align		4
.L_61:
        /*0028*/ 	.byte	0x04, 0x17
        /*002a*/ 	.short	(.L_63 - .L_62)
.L_62:
        /*002c*/ 	.word	0x00000000
        /*0030*/ 	.short	0x0001
        /*0032*/ 	.short	0x0008
        /*0034*/ 	.byte	0x00, 0xf5, 0x21, 0x00


	//----- nvinfo : EIATTR_KPARAM_INFO
	.align		4
.L_63:
        /*0038*/ 	.byte	0x04, 0x17
        /*003a*/ 	.short	(.L_65 - .L_64)
.L_64:
        /*003c*/ 	.word	0x00000000
        /*0040*/ 	.short	0x0000
        /*0042*/ 	.short	0x0000
        /*0044*/ 	.byte	0x00, 0xf5, 0x21, 0x00


	//----- nvinfo : EIATTR_SPARSE_MMA_MASK
	.align		4
.L_65:
        /*0048*/ 	.byte	0x03, 0x50
        /*004a*/ 	.short	0x0000


	//----- nvinfo : EIATTR_MAXREG_COUNT
	.align		4
        /*004c*/ 	.byte	0x03, 0x1b
        /*004e*/ 	.short	0x00ff


	//----- nvinfo : EIATTR_MERCURY_ISA_VERSION
	.align		4
        /*0050*/ 	.byte	0x03, 0x5f
        /*0052*/ 	.short	0x0101


	//----- nvinfo : EIATTR_VRC_CTA_INIT_COUNT
	.align		4
        /*0054*/ 	.byte	0x02, 0x4a
	.zero		1
	.zero		1


	//----- nvinfo : EIATTR_EXIT_INSTR_OFFSETS
	.align		4
        /*0058*/ 	.byte	0x04, 0x1c
        /*005a*/ 	.short	(.L_67 - .L_66)


	//   ....[0]....
.L_66:
        /*005c*/ 	.word	0x000000c0


	//   ....[1]....
        /*0060*/ 	.word	0x00000160


	//----- nvinfo : EIATTR_CBANK_PARAM_SIZE
	.align		4
.L_67:
        /*0064*/ 	.byte	0x03, 0x19
        /*0066*/ 	.short	0x0018


	//----- nvinfo : EIATTR_PARAM_CBANK
	.align		4
        /*0068*/ 	.byte	0x04, 0x0a
        /*006a*/ 	.short	(.L_69 - .L_68)
	.align		4
.L_68:
        /*006c*/ 	.word	index@(.nv.constant0._Z18transposeNaiveGem2PiS_ii)
        /*0070*/ 	.short	0x0380
        /*0072*/ 	.short	0x0018


	//----- nvinfo : EIATTR_SW_WAR
	.align		4
.L_69:
        /*0074*/ 	.byte	0x04, 0x36
        /*0076*/ 	.short	(.L_71 - .L_70)
.L_70:
        /*0078*/ 	.word	0x00000008
.L_71:


//--------------------- .nv.info._Z17transposeNaiveGemPiS_ii --------------------------
	.section	.nv.info._Z17transposeNaiveGemPiS_ii,"",@"SHT_CUDA_INFO"
	.sectionflags	@""
	.align	4


	//----- nvinfo : EIATTR_CUDA_API_VERSION
	.align		4
        /*0000*/ 	.byte	0x04, 0x37
        /*0002*/ 	.short	(.L_73 - .L_72)
.L_72:
        /*0004*/ 	.word	0x00000082


	//----- nvinfo : EIATTR_KPARAM_INFO
	.align		4
.L_73:
        /*0008*/ 	.byte	0x04, 0x17
        /*000a*/ 	.short	(.L_75 - .L_74)
.L_74:
        /*000c*/ 	.word	0x00000000
        /*0010*/ 	.short	0x0003
        /*0012*/ 	.short	0x0014
        /*0014*/ 	.byte	0x00, 0xf0, 0x11, 0x00


	//----- nvinfo : EIATTR_KPARAM_INFO
	.align		4
.L_75:
        /*0018*/ 	.byte	0x04, 0x17
        /*001a*/ 	.short	(.L_77 - .L_76)
.L_76:
        /*001c*/ 	.word	0x00000000
        /*0020*/ 	.short	0x0002
        /*0022*/ 	.short	0x0010
        /*0024*/ 	.byte	0x00, 0xf0, 0x11, 0x00


	//----- nvinfo : EIATTR_KPARAM_INFO
	.align		4
.L_77:
        /*0028*/ 	.byte	0x04, 0x17
        /*002a*/ 	.short	(.L_79 - .L_78)
.L_78:
        /*002c*/ 	.word	0x00000000
        /*0030*/ 	.short	0x0001
        /*0032*/ 	.short	0x0008
        /*0034*/ 	.byte	0x00, 0xf5, 0x21, 0x00


	//----- nvinfo : EIATTR_KPARAM_INFO
	.align		4
.L_79:
        /*0038*/ 	.byte	0x04, 0x17
        /*003a*/ 	.short	(.L_81 - .L_80)
.L_80:
        /*003c*/ 	.word	0x00000000
        /*0040*/ 	.short	0x0000
        /*0042*/ 	.short	0x0000
        /*0044*/ 	.byte	0x00, 0xf5, 0x21, 0x00


	//----- nvinfo : EIATTR_SPARSE_MMA_MASK
	.align		4
.L_81:
        /*0048*/ 	.byte	0x03, 0x50
        /*004a*/ 	.short	0x0000


	//----- nvinfo : EIATTR_MAXREG_COUNT
	.align		4
        /*004c*/ 	.byte	0x03, 0x1b
        /*004e*/ 	.short	0x00ff


	//----- nvinfo : EIATTR_MERCURY_ISA_VERSION
	.align		4
        /*0050*/ 	.byte	0x03, 0x5f
        /*0052*/ 	.short	0x0101


	//----- nvinfo : EIATTR_VRC_CTA_INIT_COUNT
	.align		4
        /*0054*/ 	.byte	0x02, 0x4a
	.zero		1
	.zero		1


	//----- nvinfo : EIATTR_EXIT_INSTR_OFFSETS
	.align		4
        /*0058*/ 	.byte	0x04, 0x1c
        /*005a*/ 	.short	(.L_83 - .L_82)


	//   ....[0]....
.L_82:
        /*005c*/ 	.word	0x000000c0


	//   ....[1]....
        /*0060*/ 	.word	0x00000160


	//----- nvinfo : EIATTR_CBANK_PARAM_SIZE
	.align		4
.L_83:
        /*0064*/ 	.byte	0x03, 0x19
        /*0066*/ 	.short	0x0018


	//----- nvinfo : EIATTR_PARAM_CBANK
	.align		4
        /*0068*/ 	.byte	0x04, 0x0a
        /*006a*/ 	.short	(.L_85 - .L_84)
	.align		4
.L_84:
        /*006c*/ 	.word	index@(.nv.constant0._Z17transposeNaiveGemPiS_ii)
        /*0070*/ 	.short	0x0380
        /*0072*/ 	.short	0x0018


	//----- nvinfo : EIATTR_SW_WAR
	.align		4
.L_85:
        /*0074*/ 	.byte	0x04, 0x36
        /*0076*/ 	.short	(.L_87 - .L_86)
.L_86:
        /*0078*/ 	.word	0x00000008
.L_87:


//--------------------- .nv.callgraph             --------------------------
	.section	.nv.callgraph,"",@"SHT_CUDA_CALLGRAPH"
	.align	4
	.sectionentsize	8
	.align		4
        /*0000*/ 	.word	0x00000000
	.align		4
        /*0004*/ 	.word	0xffffffff
	.align		4
        /*0008*/ 	.word	0x00000000
	.align		4
        /*000c*/ 	.word	0xfffffffe
	.align		4
        /*0010*/ 	.word	0x00000000
	.align		4
        /*0014*/ 	.word	0xfffffffd
	.align		4
        /*0018*/ 	.word	0x00000000
	.align		4
        /*001c*/ 	.word	0xfffffffc


//--------------------- .text._Z22transposeSmemUnrollPadPiS_ii --------------------------
	.section	.text._Z22transposeSmemUnrollPadPiS_ii,"ax",@progbits
	.align	128
        .global         _Z22transposeSmemUnrollPadPiS_ii
        .type           _Z22transposeSmemUnrollPadPiS_ii,@function
        .size           _Z22transposeSmemUnrollPadPiS_ii,(.L_x_4 - _Z22transposeSmemUnrollPadPiS_ii)
        .other          _Z22transposeSmemUnrollPadPiS_ii,@"STO_CUDA_ENTRY STV_DEFAULT"
_Z22transposeSmemUnrollPadPiS_ii:
.text._Z22transposeSmemUnrollPadPiS_ii:
[----:B------:R-:W-:Y:S01]  /*0000*/  LDC R1, c[0x0][0x37c] ;  /* 0x0000df00ff017b82 */ /* 0x000fe20000000800 */
[----:B------:R-:W0:Y:S01]  /*0010*/  LDCU UR6, c[0x0][0x360] ;  /* 0x00006c00ff0677ac */ /* 0x000e220008000800 */
[----:B------:R-:W1:Y:S01]  /*0020*/  S2R R7, SR_TID.X ;  /* 0x0000000000077919 */ /* 0x000e620000002100 */
[----:B------:R-:W2:Y:S01]  /*0030*/  LDCU UR7, c[0x0][0x364] ;  /* 0x00006c80ff0777ac */ /* 0x000ea20008000800 */
[----:B------:R-:W1:Y:S01]  /*0040*/  S2R R9, SR_TID.Y ;  /* 0x0000000000097919 */ /* 0x000e620000002200 */
[----:B------:R-:W3:Y:S01]  /*0050*/  LDCU.64 UR4, c[0x0][0x358] ;  /* 0x00006b00ff0477ac */ /* 0x000ee20008000a00 */
[----:B------:R-:W4:Y:S01]  /*0060*/  S2R R6, SR_CTAID.X ;  /* 0x0000000000067919 */ /* 0x000f220000002500 */
[----:B------:R-:W2:Y:S01]  /*0070*/  S2R R10, SR_CTAID.Y ;  /* 0x00000000000a7919 */ /* 0x000ea20000002600 */
[----:B0-----:R-:W0:Y:S01]  /*0080*/  I2F.U32.RP R0, UR6 ;  /* 0x0000000600007d06 */ /* 0x001e220008209000 */
[----:B------:R-:W-:-:S07]  /*0090*/  ISETP.NE.U32.AND P2, PT, RZ, UR6, PT ;  /* 0x00000006ff007c0c */ /* 0x000fce000bf45070 */
[----:B0-----:R-:W0:Y:S01]  /*00a0*/  MUFU.RCP R0, R0 ;  /* 0x0000000000007308 */ /* 0x001e220000001000 */
[----:B-1----:R-:W-:Y:S02]  /*00b0*/  IMAD R4, R9, UR6, R7 ;  /* 0x0000000609047c24 */ /* 0x002fe4000f8e0207 */
[----:B----4-:R-:W-:-:S05]  /*00c0*/  IMAD R6, R6, UR6, RZ ;  /* 0x0000000606067c24 */ /* 0x010fca000f8e02ff */
[----:B------:R-:W-:Y:S01]  /*00d0*/  LEA R8, R6, R7, 0x1 ;  /* 0x0000000706087211 */ /* 0x000fe200078e08ff */
[----:B--2---:R-:W-:Y:S01]  /*00e0*/  IMAD R7, R10, UR7, R9 ;  /* 0x000000070a077c24 */ /* 0x004fe2000f8e0209 */
[----:B0-----:R-:W-:-:S04]  /*00f0*/  IADD3 R2, PT, PT, R0, 0xffffffe, RZ ;  /* 0x0ffffffe00027810 */ /* 0x001fc80007ffe0ff */
[----:B------:R0:W1:Y:S02]  /*0100*/  F2I.FTZ.U32.TRUNC.NTZ R3, R2 ;  /* 0x0000000200037305 */ /* 0x000064000021f000 */
[----:B0-----:R-:W-:Y:S01]  /*0110*/  IMAD.MOV.U32 R2, RZ, RZ, RZ ;  /* 0x000000ffff027224 */ /* 0x001fe200078e00ff */
[----:B-1----:R-:W-:-:S05]  /*0120*/  IADD3 R5, PT, PT, RZ, -R3, RZ ;  /* 0x80000003ff057210 */ /* 0x002fca0007ffe0ff */
[----:B------:R-:W-:-:S04]  /*0130*/  IMAD R5, R5, UR6, RZ ;  /* 0x0000000605057c24 */ /* 0x000fc8000f8e02ff */
[----:B------:R-:W-:-:S06]  /*0140*/  IMAD.HI.U32 R3, R3, R5, R2 ;  /* 0x0000000503037227 */ /* 0x000fcc00078e0002 */
[----:B------:R-:W-:-:S05]  /*0150*/  IMAD.HI.U32 R0, R3, R4, RZ ;  /* 0x0000000403007227 */ /* 0x000fca00078e00ff */
[----:B------:R-:W-:-:S05]  /*0160*/  IADD3 R3, PT, PT, -R0, RZ, RZ ;  /* 0x000000ff00037210 */ /* 0x000fca0007ffe1ff */
[----:B------:R-:W-:-:S05]  /*0170*/  IMAD R3, R3, UR6, R4 ;  /* 0x0000000603037c24 */ /* 0x000fca000f8e0204 */
[----:B------:R-:W-:-:S13]  /*0180*/  ISETP.GE.U32.AND P0, PT, R3, UR6, PT ;  /* 0x0000000603007c0c */ /* 0x000fda000bf06070 */
[----:B------:R-:W-:Y:S01]  /*0190*/  @P0 VIADD R3, R3, -UR6 ;  /* 0x8000000603030c36 */ /* 0x000fe20008000000 */
[----:B------:R-:W-:-:S04]  /*01a0*/  @P0 IADD3 R0, PT, PT, R0, 0x1, RZ ;  /* 0x0000000100000810 */ /* 0x000fc80007ffe0ff */
[----:B------:R-:W-:Y:S02]  /*01b0*/  ISETP.GE.U32.AND P1, PT, R3, UR6, PT ;  /* 0x0000000603007c0c */ /* 0x000fe4000bf26070 */
[----:B------:R-:W0:Y:S11]  /*01c0*/  LDC.64 R2, c[0x0][0x390] ;  /* 0x0000e400ff027b82 */ /* 0x000e360000000a00 */
[----:B------:R-:W-:Y:S01]  /*01d0*/  @P1 VIADD R0, R0, 0x1 ;  /* 0x0000000100001836 */ /* 0x000fe20000000000 */
[----:B------:R-:W-:-:S04]  /*01e0*/  @!P2 LOP3.LUT R0, RZ, UR6, RZ, 0x33, !PT ;  /* 0x00000006ff00ac12 */ /* 0x000fc8000f8e33ff */
[----:B------:R-:W-:-:S05]  /*01f0*/  IADD3 R11, PT, PT, -R0, RZ, RZ ;  /* 0x000000ff000b7210 */ /* 0x000fca0007ffe1ff */
[----:B------:R-:W-:Y:S02]  /*0200*/  IMAD R11, R11, UR6, R4 ;  /* 0x000000060b0b7c24 */ /* 0x000fe4000f8e0204 */
[----:B0-----:R-:W-:-:S03]  /*0210*/  IMAD R9, R7, R2, R8 ;  /* 0x0000000207097224 */ /* 0x001fc600078e0208 */
[----:B------:R-:W-:-:S04]  /*0220*/  ISETP.GE.AND P0, PT, R11, R2, PT ;  /* 0x000000020b00720c */ /* 0x000fc80003f06270 */
[----:B------:R-:W-:-:S13]  /*0230*/  ISETP.GE.OR P0, PT, R0, R3, P0 ;  /* 0x000000030000720c */ /* 0x000fda0000706670 */
[----:B------:R-:W0:Y:S02]  /*0240*/  @!P0 LDC.64 R4, c[0x0][0x380] ;  /* 0x0000e000ff048b82 */ /* 0x000e240000000a00 */
[----:B0-----:R-:W-:-:S05]  /*0250*/  @!P0 IMAD.WIDE R4, R9, 0x4, R4 ;  /* 0x0000000409048825 */ /* 0x001fca00078e0204 */
[----:B---3--:R0:W2:Y:S01]  /*0260*/  @!P0 LDG.E R12, desc[UR4][R4.64] ;  /* 0x00000004040c8981 */ /* 0x0080a2000c1e1900 */
[----:B------:R-:W-:Y:S02]  /*0270*/  @!P0 MOV R6, 0x400 ;  /* 0x0000040000068802 */ /* 0x000fe40000000f00 */
[----:B------:R-:W-:Y:S01]  /*0280*/  SHF.L.U32 R10, R10, 0x5, RZ ;  /* 0x000000050a0a7819 */ /* 0x000fe200000006ff */
[----:B------:R-:W1:Y:S04]  /*0290*/  @!P0 S2R R7, SR_CgaCtaId ;  /* 0x0000000000078919 */ /* 0x000e680000008800 */
[----:B0-----:R-:W-:Y:S01]  /*02a0*/  IMAD R5, R8, R3, R10 ;  /* 0x0000000308057224 */ /* 0x001fe200078e020a */
[----:B-1----:R-:W-:-:S05]  /*02b0*/  @!P0 LEA R6, R7, R6, 0x18 ;  /* 0x0000000607068211 */ /* 0x002fca00078ec0ff */
[C---:B------:R-:W-:Y:S01]  /*02c0*/  @!P0 IMAD R7, R11.reuse, 0x84, R6 ;  /* 0x000000840b078824 */ /* 0x040fe200078e0206 */
[----:B------:R-:W-:-:S03]  /*02d0*/  IADD3 R11, PT, PT, R11, UR6, RZ ;  /* 0x000000060b0b7c10 */ /* 0x000fc6000fffe0ff */
[C---:B------:R-:W-:Y:S01]  /*02e0*/  @!P0 IMAD R13, R0.reuse, 0x4, R7 ;  /* 0x00000004000d8824 */ /* 0x040fe200078e0207 */
[----:B------:R-:W-:Y:S01]  /*02f0*/  ISETP.GE.U32.AND P1, PT, R11, R2, PT ;  /* 0x000000020b00720c */ /* 0x000fe20003f26070 */
[----:B------:R-:W0:Y:S01]  /*0300*/  @!P0 LDC.64 R6, c[0x0][0x388] ;  /* 0x0000e200ff068b82 */ /* 0x000e220000000a00 */
[C---:B------:R-:W-:Y:S02]  /*0310*/  IMAD.IADD R2, R0.reuse, 0x1, R5 ;  /* 0x0000000100027824 */ /* 0x040fe400078e0205 */
[----:B------:R-:W-:Y:S02]  /*0320*/  ISETP.GE.OR P1, PT, R0, R3, P1 ;  /* 0x000000030000720c */ /* 0x000fe40000f26670 */
[----:B0-----:R-:W-:Y:S01]  /*0330*/  @!P0 IMAD.WIDE R4, R2, 0x4, R6 ;  /* 0x0000000402048825 */ /* 0x001fe200078e0206 */
[----:B--2---:R-:W-:Y:S02]  /*0340*/  @!P0 STS [R13], R12 ;  /* 0x0000000c0d008388 */ /* 0x004fe40000000800 */
[----:B------:R-:W-:Y:S06]  /*0350*/  @!P0 BAR.SYNC.DEFER_BLOCKING 0x0 ;  /* 0x0000000000008b1d */ /* 0x000fec0000010000 */
[----:B------:R-:W0:Y:S04]  /*0360*/  @!P0 LDS R15, [R13] ;  /* 0x000000000d0f8984 */ /* 0x000e280000000800 */
[----:B0-----:R0:W-:Y:S01]  /*0370*/  @!P0 STG.E desc[UR4][R4.64], R15 ;  /* 0x0000000f04008986 */ /* 0x0011e2000c101904 */
[----:B------:R-:W-:Y:S05]  /*0380*/  @P1 EXIT ;  /* 0x000000000000194d */ /* 0x000fea0003800000 */
[----:B0-----:R-:W0:Y:S01]  /*0390*/  LDC.64 R4, c[0x0][0x380] ;  /* 0x0000e000ff047b82 */ /* 0x001e220000000a00 */
[----:B------:R-:W-:-:S05]  /*03a0*/  IADD3 R9, PT, PT, R9, UR6, RZ ;  /* 0x0000000609097c10 */ /* 0x000fca000fffe0ff */
[----:B0-----:R-:W-:-:S06]  /*03b0*/  IMAD.WIDE.U32 R4, R9, 0x4, R4 ;  /* 0x0000000409047825 */ /* 0x001fcc00078e0004 */
[----:B------:R-:W2:Y:S01]  /*03c0*/  LDG.E R4, desc[UR4][R4.64] ;  /* 0x0000000404047981 */ /* 0x000ea2000c1e1900 */
[----:B------:R-:W-:Y:S01]  /*03d0*/  MOV R6, 0x400 ;  /* 0x0000040000067802 */ /* 0x000fe20000000f00 */
[----:B------:R-:W-:Y:S01]  /*03e0*/  IMAD R3, R3, UR6, R2 ;  /* 0x0000000603037c24 */ /* 0x000fe2000f8e0202 */
[----:B------:R-:W-:Y:S05]  /*03f0*/  WARPSYNC.ALL ;  /* 0x0000000000007948 */ /* 0x000fea0003800000 */
[----:B------:R-:W0:Y:S02]  /*0400*/  S2R R7, SR_CgaCtaId ;  /* 0x0000000000077919 */ /* 0x000e240000008800 */
[----:B0-----:R-:W-:-:S05]  /*0410*/  LEA R6, R7, R6, 0x18 ;  /* 0x0000000607067211 */ /* 0x001fca00078ec0ff */
[----:B------:R-:W-:Y:S02]  /*0420*/  IMAD R11, R11, 0x84, R6 ;  /* 0x000000840b0b7824 */ /* 0x000fe400078e0206 */
[----:B------:R-:W0:Y:S03]  /*0430*/  LDC.64 R6, c[0x0][0x388] ;  /* 0x0000e200ff067b82 */ /* 0x000e260000000a00 */
[----:B------:R-:W-:Y:S01]  /*0440*/  LEA R11, R0, R11, 0x2 ;  /* 0x0000000b000b7211 */ /* 0x000fe200078e10ff */
[----:B0-----:R-:W-:-:S04]  /*0450*/  IMAD.WIDE.U32 R2, R3, 0x4, R6 ;  /* 0x0000000403027825 */ /* 0x001fc800078e0006 */
[----:B--2---:R-:W-:Y:S01]  /*0460*/  STS [R11], R4 ;  /* 0x000000040b007388 */ /* 0x004fe20000000800 */
[----:B------:R-:W-:Y:S06]  /*0470*/  BAR.SYNC.DEFER_BLOCKING 0x0 ;  /* 0x0000000000007b1d */ /* 0x000fec0000010000 */
[----:B------:R-:W0:Y:S04]  /*0480*/  LDS R9, [R11] ;  /* 0x000000000b097984 */ /* 0x000e280000000800 */
[----:B0-----:R-:W-:Y:S01]  /*0490*/  STG.E desc[UR4][R2.64], R9 ;  /* 0x0000000902007986 */ /* 0x001fe2000c101904 */
[----:B------:R-:W-:Y:S05]  /*04a0*/  EXIT ;  /* 0x000000000000794d */ /* 0x000fea0003800000 */
.L_x_0:
[----:B------:R-:W-:-:S00]  /*04b0*/  BRA `(.L_x_0) ;  /* 0xfffffffc00fc7947 */ /* 0x000fc0000383ffff */
[----:B------:R-:W-:-:S00]  /*04c0*/  NOP ;  /* 0x0000000000007918 */ /* 0x000fc00000000000 */
        /* <DEDUP_REMOVED lines=11> */
.L_x_4:


//--------------------- .text._Z13transposeSmemPiS_ii --------------------------
	.section	.text._Z13transposeSmemPiS_ii,"ax",@progbits
	.align	128
        .global         _Z13transposeSmemPiS_ii
        .type           _Z13transposeSmemPiS_ii,@function
        .size           _Z13transposeSmemPiS_ii,(.L_x_5 - _Z13transposeSmemPiS_ii)
        .other          _Z13transposeSmemPiS_ii,@"STO_CUDA_ENTRY STV_DEFAULT"
_Z13transposeSmemPiS_ii:
.text._Z13transposeSmemPiS_ii:
[----:B------:R-:W-:Y:S08]  /*0000*/  LDC R1, c[0x0][0x37c] ;  /* 0x0000df00ff017b82 */ /* 0x000ff00000000800 */
[----:B------:R-:W0:Y:S01]  /*0010*/  LDC R9, c[0x0][0x360] ;  /* 0x0000d800ff097b82 */ /* 0x000e220000000800 */
[----:B------:R-:W0:Y:S01]  /*0020*/  S2R R10, SR_TID.X ;  /* 0x00000000000a7919 */ /* 0x000e220000002100 */
[----:B------:R-:W1:Y:S01]  /*0030*/  LDCU.64 UR6, c[0x0][0x390] ;  /* 0x00007200ff0677ac */ /* 0x000e620008000a00 */
[----:B------:R-:W0:Y:S05]  /*0040*/  S2R R0, SR_TID.Y ;  /* 0x0000000000007919 */ /* 0x000e2a0000002200 */
[----:B------:R-:W2:Y:S08]  /*0050*/  LDC R11, c[0x0][0x364] ;  /* 0x0000d900ff0b7b82 */ /* 0x000eb00000000800 */
[----:B------:R-:W3:Y:S08]  /*0060*/  S2UR UR5, SR_CTAID.Y ;  /* 0x00000000000579c3 */ /* 0x000ef00000002600 */
[----:B------:R-:W4:Y:S01]  /*0070*/  S2UR UR4, SR_CTAID.X ;  /* 0x00000000000479c3 */ /* 0x000f220000002500 */
[----:B--2---:R-:W2:Y:S01]  /*0080*/  I2F.U32.RP R4, R11 ;  /* 0x0000000b00047306 */ /* 0x004ea20000209000 */
[----:B------:R-:W-:-:S07]  /*0090*/  ISETP.NE.U32.AND P2, PT, R11, RZ, PT ;  /* 0x000000ff0b00720c */ /* 0x000fce0003f45070 */
[----:B--2---:R-:W2:Y:S02]  /*00a0*/  MUFU.RCP R4, R4 ;  /* 0x0000000400047308 */ /* 0x004ea40000001000 */
[----:B--2---:R-:W-:-:S06]  /*00b0*/  IADD3 R3, PT, PT, R4, 0xffffffe, RZ ;  /* 0x0ffffffe04037810 */ /* 0x004fcc0007ffe0ff */
[----:B------:R-:W2:Y:S02]  /*00c0*/  F2I.FTZ.U32.TRUNC.NTZ R3, R3 ;  /* 0x0000000300037305 */ /* 0x000ea4000021f000 */
[----:B--2---:R-:W-:-:S05]  /*00d0*/  IADD3 R2, PT, PT, RZ, -R3, RZ ;  /* 0x80000003ff027210 */ /* 0x004fca0007ffe0ff */
[----:B------:R-:W-:Y:S02]  /*00e0*/  IMAD R5, R2, R11, RZ ;  /* 0x0000000b02057224 */ /* 0x000fe400078e02ff */
[----:B------:R-:W-:-:S05]  /*00f0*/  HFMA2 R2, -RZ, RZ, 0, 0 ;  /* 0x00000000ff027431 */ /* 0x000fca00000001ff */
[----:B------:R-:W-:-:S04]  /*0100*/  IMAD.HI.U32 R5, R3, R5, R2 ;  /* 0x0000000503057227 */ /* 0x000fc800078e0002 */
[----:B0-----:R-:W-:Y:S02]  /*0110*/  IMAD R2, R9, R0, R10 ;  /* 0x0000000009027224 */ /* 0x001fe400078e020a */
[----:B---3--:R-:W-:Y:S02]  /*0120*/  IMAD R3, R11, UR5, R0 ;  /* 0x000000050b037c24 */ /* 0x008fe4000f8e0200 */
[----:B------:R-:W-:-:S05]  /*0130*/  IMAD.HI.U32 R4, R5, R2, RZ ;  /* 0x0000000205047227 */ /* 0x000fca00078e00ff */
[----:B------:R-:W-:-:S05]  /*0140*/  IADD3 R5, PT, PT, -R4, RZ, RZ ;  /* 0x000000ff04057210 */ /* 0x000fca0007ffe1ff */
[----:B------:R-:W-:-:S05]  /*0150*/  IMAD R5, R11, R5, R2 ;  /* 0x000000050b057224 */ /* 0x000fca00078e0202 */
[----:B------:R-:W-:-:S13]  /*0160*/  ISETP.GE.U32.AND P0, PT, R5, R11, PT ;  /* 0x0000000b0500720c */ /* 0x000fda0003f06070 */
[----:B------:R-:W-:Y:S01]  /*0170*/  @P0 IMAD.IADD R5, R5, 0x1, -R11 ;  /* 0x0000000105050824 */ /* 0x000fe200078e0a0b */
[----:B------:R-:W-:-:S04]  /*0180*/  @P0 IADD3 R4, PT, PT, R4, 0x1, RZ ;  /* 0x0000000104040810 */ /* 0x000fc80007ffe0ff */
[----:B------:R-:W-:-:S13]  /*0190*/  ISETP.GE.U32.AND P1, PT, R5, R11, PT ;  /* 0x0000000b0500720c */ /* 0x000fda0003f26070 */
[----:B------:R-:W-:Y:S02]  /*01a0*/  @P1 IADD3 R4, PT, PT, R4, 0x1, RZ ;  /* 0x0000000104041810 */ /* 0x000fe40007ffe0ff */
[----:B------:R-:W-:-:S05]  /*01b0*/  @!P2 LOP3.LUT R4, RZ, R11, RZ, 0x33, !PT ;  /* 0x0000000bff04a212 */ /* 0x000fca00078e33ff */
[--C-:B------:R-:W-:Y:S02]  /*01c0*/  IMAD.MOV R6, RZ, RZ, -R4.reuse ;  /* 0x000000ffff067224 */ /* 0x100fe400078e0a04 */
[----:B----4-:R-:W-:Y:S02]  /*01d0*/  IMAD R8, R9, UR4, R4 ;  /* 0x0000000409087c24 */ /* 0x010fe4000f8e0204 */
[----:B------:R-:W-:Y:S02]  /*01e0*/  IMAD R6, R11, R6, R2 ;  /* 0x000000060b067224 */ /* 0x000fe400078e0202 */
[----:B------:R-:W-:Y:S02]  /*01f0*/  IMAD R2, R9, UR4, R10 ;  /* 0x0000000409027c24 */ /* 0x000fe4000f8e020a */
[----:B------:R-:W-:Y:S02]  /*0200*/  IMAD R7, R11, UR5, R6 ;  /* 0x000000050b077c24 */ /* 0x000fe4000f8e0206 */
[----:B-1----:R-:W-:-:S03]  /*0210*/  IMAD R5, R3, UR6, R2 ;  /* 0x0000000603057c24 */ /* 0x002fc6000f8e0202 */
[----:B------:R-:W-:Y:S01]  /*0220*/  ISETP.GE.AND P0, PT, R7, UR6, PT ;  /* 0x0000000607007c0c */ /* 0x000fe2000bf06270 */
[----:B------:R-:W-:-:S03]  /*0230*/  IMAD R7, R8, UR7, R7 ;  /* 0x0000000708077c24 */ /* 0x000fc6000f8e0207 */
[----:B------:R-:W-:-:S13]  /*0240*/  ISETP.GE.OR P0, PT, R8, UR7, P0 ;  /* 0x0000000708007c0c */ /* 0x000fda0008706670 */
[----:B------:R-:W-:Y:S05]  /*0250*/  @P0 EXIT ;  /* 0x000000000000094d */ /* 0x000fea0003800000 */
[----:B------:R-:W0:Y:S01]  /*0260*/  LDC.64 R2, c[0x0][0x380] ;  /* 0x0000e000ff027b82 */ /* 0x000e220000000a00 */
[----:B------:R-:W1:Y:S01]  /*0270*/  LDCU.64 UR6, c[0x0][0x358] ;  /* 0x00006b00ff0677ac */ /* 0x000e620008000a00 */
[----:B0-----:R-:W-:-:S05]  /*0280*/  IMAD.WIDE R2, R5, 0x4, R2 ;  /* 0x0000000405027825 */ /* 0x001fca00078e0202 */
[----:B-1----:R0:W2:Y:S01]  /*0290*/  LDG.E R5, desc[UR6][R2.64] ;  /* 0x0000000602057981 */ /* 0x0020a2000c1e1900 */
[----:B------:R-:W1:Y:S01]  /*02a0*/  S2UR UR5, SR_CgaCtaId ;  /* 0x00000000000579c3 */ /* 0x000e620000008800 */
[----:B------:R-:W-:-:S07]  /*02b0*/  UMOV UR4, 0x400 ;  /* 0x0000040000047882 */ /* 0x000fce0000000000 */
[----:B0-----:R-:W0:Y:S01]  /*02c0*/  LDC.64 R2, c[0x0][0x388] ;  /* 0x0000e200ff027b82 */ /* 0x001e220000000a00 */
[----:B-1----:R-:W-:-:S06]  /*02d0*/  ULEA UR4, UR5, UR4, 0x18 ;  /* 0x0000000405047291 */ /* 0x002fcc000f8ec0ff */
[----:B------:R-:W-:Y:S02]  /*02e0*/  LEA R9, R10, UR4, 0x7 ;  /* 0x000000040a097c11 */ /* 0x000fe4000f8e38ff */
[----:B------:R-:W-:Y:S01]  /*02f0*/  LEA R11, R4, UR4, 0x7 ;  /* 0x00000004040b7c11 */ /* 0x000fe2000f8e38ff */
[----:B0-----:R-:W-:Y:S01]  /*0300*/  IMAD.WIDE R2, R7, 0x4, R2 ;  /* 0x0000000407027825 */ /* 0x001fe200078e0202 */
[----:B------:R-:W-:Y:S02]  /*0310*/  LEA R0, R0, R9, 0x2 ;  /* 0x0000000900007211 */ /* 0x000fe400078e10ff */
[----:B------:R-:W-:-:S03]  /*0320*/  LEA R11, R6, R11, 0x2 ;  /* 0x0000000b060b7211 */ /* 0x000fc600078e10ff */
[----:B--2---:R-:W-:Y:S01]  /*0330*/  STS [R0], R5 ;  /* 0x0000000500007388 */ /* 0x004fe20000000800 */
[----:B------:R-:W-:Y:S06]  /*0340*/  BAR.SYNC.DEFER_BLOCKING 0x0 ;  /* 0x0000000000007b1d */ /* 0x000fec0000010000 */
[----:B------:R-:W0:Y:S04]  /*0350*/  LDS R11, [R11] ;  /* 0x000000000b0b7984 */ /* 0x000e280000000800 */
[----:B0-----:R-:W-:Y:S01]  /*0360*/  STG.E desc[UR6][R2.64], R11 ;  /* 0x0000000b02007986 */ /* 0x001fe2000c101906 */
[----:B------:R-:W-:Y:S05]  /*0370*/  EXIT ;  /* 0x000000000000794d */ /* 0x000fea0003800000 */
.L_x_1:
        /* <DEDUP_REMOVED lines=16> */
.L_x_5:


//--------------------- .text._Z18transposeNaiveGem2PiS_ii --------------------------
	.section	.text._Z18transposeNaiveGem2PiS_ii,"ax",@progbits
	.align	128
        .global         _Z18transposeNaiveGem2PiS_ii
        .type           _Z18transposeNaiveGem2PiS_ii,@function
        .size           _Z18transposeNaiveGem2PiS_ii,(.L_x_6 - _Z18transposeNaiveGem2PiS_ii)
        .other          _Z18transposeNaiveGem2PiS_ii,@"STO_CUDA_ENTRY STV_DEFAULT"
_Z18transposeNaiveGem2PiS_ii:
.text._Z18transposeNaiveGem2PiS_ii:
[----:B------:R-:W-:Y:S01]  /*0000*/  LDC R1, c[0x0][0x37c] ;  /* 0x0000df00ff017b82 */ /* 0x000fe20000000800 */
[----:B------:R-:W0:Y:S07]  /*0010*/  S2R R7, SR_TID.Y ;  /* 0x0000000000077919 */ /* 0x000e2e0000002200 */
[----:B------:R-:W1:Y:S01]  /*0020*/  LDC R3, c[0x0][0x360] ;  /* 0x0000d800ff037b82 */ /* 0x000e620000000800 */
[----:B------:R-:W2:Y:S01]  /*0030*/  LDCU.64 UR6, c[0x0][0x390] ;  /* 0x00007200ff0677ac */ /* 0x000ea20008000a00 */
[----:B------:R-:W1:Y:S06]  /*0040*/  S2R R0, SR_TID.X ;  /* 0x0000000000007919 */ /* 0x000e6c0000002100 */
[----:B------:R-:W0:Y:S08]  /*0050*/  S2UR UR5, SR_CTAID.Y ;  /* 0x00000000000579c3 */ /* 0x000e300000002600 */
[----:B------:R-:W0:Y:S08]  /*0060*/  LDC R2, c[0x0][0x364] ;  /* 0x0000d900ff027b82 */ /* 0x000e300000000800 */
[----:B------:R-:W1:Y:S01]  /*0070*/  S2UR UR4, SR_CTAID.X ;  /* 0x00000000000479c3 */ /* 0x000e620000002500 */
[----:B0-----:R-:W-:-:S05]  /*0080*/  IMAD R7, R2, UR5, R7 ;  /* 0x0000000502077c24 */ /* 0x001fca000f8e0207 */
[----:B--2---:R-:W-:Y:S01]  /*0090*/  ISETP.GE.AND P0, PT, R7, UR7, PT ;  /* 0x0000000707007c0c */ /* 0x004fe2000bf06270 */
[----:B-1----:R-:W-:-:S05]  /*00a0*/  IMAD R0, R3, UR4, R0 ;  /* 0x0000000403007c24 */ /* 0x002fca000f8e0200 */
[----:B------:R-:W-:-:S13]  /*00b0*/  ISETP.GE.OR P0, PT, R0, UR6, P0 ;  /* 0x0000000600007c0c */ /* 0x000fda0008706670 */
[----:B------:R-:W-:Y:S05]  /*00c0*/  @P0 EXIT ;  /* 0x000000000000094d */ /* 0x000fea0003800000 */
[----:B------:R-:W0:Y:S01]  /*00d0*/  LDC.64 R2, c[0x0][0x380] ;  /* 0x0000e000ff027b82 */ /* 0x000e220000000a00 */
[----:B------:R-:W1:Y:S01]  /*00e0*/  LDCU.64 UR4, c[0x0][0x358] ;  /* 0x00006b00ff0477ac */ /* 0x000e620008000a00 */
[----:B------:R-:W-:-:S04]  /*00f0*/  IMAD R5, R0, UR7, R7 ;  /* 0x0000000700057c24 */ /* 0x000fc8000f8e0207 */
[----:B0-----:R-:W-:Y:S02]  /*0100*/  IMAD.WIDE R2, R5, 0x4, R2 ;  /* 0x0000000405027825 */ /* 0x001fe400078e0202 */
[----:B------:R-:W0:Y:S04]  /*0110*/  LDC.64 R4, c[0x0][0x388] ;  /* 0x0000e200ff047b82 */ /* 0x000e280000000a00 */
[----:B-1----:R-:W2:Y:S01]  /*0120*/  LDG.E R3, desc[UR4][R2.64] ;  /* 0x0000000402037981 */ /* 0x002ea2000c1e1900 */
[----:B------:R-:W-:-:S04]  /*0130*/  IMAD R7, R7, UR6, R0 ;  /* 0x0000000607077c24 */ /* 0x000fc8000f8e0200 */
[----:B0-----:R-:W-:-:S05]  /*0140*/  IMAD.WIDE R4, R7, 0x4, R4 ;  /* 0x0000000407047825 */ /* 0x001fca00078e0204 */
[----:B--2---:R-:W-:Y:S01]  /*0150*/  STG.E desc[UR4][R4.64], R3 ;  /* 0x0000000304007986 */ /* 0x004fe2000c101904 */
[----:B------:R-:W-:Y:S05]  /*0160*/  EXIT ;  /* 0x000000000000794d */ /* 0x000fea0003800000 */
.L_x_2:
        /* <DEDUP_REMOVED lines=9> */
.L_x_6:


//--------------------- .text._Z17transposeNaiveGemPiS_ii --------------------------
	.section	.text._Z17transposeNaiveGemPiS_ii,"ax",@progbits
	.align	128
        .global         _Z17transposeNaiveGemPiS_ii
        .type           _Z17transposeNaiveGemPiS_ii,@function
        .size           _Z17transposeNaiveGemPiS_ii,(.L_x_7 - _Z17transposeNaiveGemPiS_ii)
        .other          _Z17transposeNaiveGemPiS_ii,@"STO_CUDA_ENTRY STV_DEFAULT"
_Z17transposeNaiveGemPiS_ii:
.text._Z17transposeNaiveGemPiS_ii:
        /* <DEDUP_REMOVED lines=23> */
.L_x_3:
        /* <DEDUP_REMOVED lines=9> */
.L_x_7:


//--------------------- .nv.shared._Z22transposeSmemUnrollPadPiS_ii --------------------------
	.section	.nv.shared._Z22transposeSmemUnrollPadPiS_ii,"aw",@nobits
	.sectionflags	@""
	.align	4
.nv.shared._Z22transposeSmemUnrollPadPiS_ii:
	.zero		9472


//--------------------- .nv.shared.reserved.0     --------------------------
	.section	.nv.shared.reserved.0,"aw",@nobits
	.weak		__nv_reservedSMEM_offset_0_alias
	.size		__nv_reservedSMEM_offset_0_alias, 0, 64
	.other		__nv_reservedSMEM_offset_0_alias,@"STO_CUDA_RESERVED_SHARED STV_DEFAULT"
__nv_reservedSMEM_offset_0_alias:
	.zero		0
	.zero		64


//--------------------- .nv.shared._Z13transposeSmemPiS_ii --------------------------
	.section	.nv.shared._Z13transposeSmemPiS_ii,"aw",@nobits
	.sectionflags	@""
	.align	4
.nv.shared._Z13transposeSmemPiS_ii:
	.zero		5120


//--------------------- .nv.constant0._Z22transposeSmemUnrollPadPiS_ii --------------------------
	.section	.nv.constant0._Z22transposeSmemUnrollPadPiS_ii,"a",@progbits
	.sectionflags	@""
	.align	4
.nv.constant0._Z22transposeSmemUnrollPadPiS_ii:
	.zero		920


//--------------------- .nv.constant0._Z13transposeSmemPiS_ii --------------------------
	.section	.nv.constant0._Z13transposeSmemPiS_ii,"a",@progbits
	.sectionflags	@""
	.align	4
.nv.constant0._Z13transposeSmemPiS_ii:
	.zero		920


//--------------------- .nv.constant0._Z18transposeNaiveGem2PiS_ii --------------------------
	.section	.nv.constant0._Z18transposeNaiveGem2PiS_ii,"a",@progbits
	.sectionflags	@""
	.align	4
.nv.constant0._Z18transposeNaiveGem2PiS_ii:
	.zero		920


//--------------------- .nv.constant0._Z17transposeNaiveGemPiS_ii --------------------------
	.section	.nv.constant0._Z17transposeNaiveGemPiS_ii,"a",@progbits
	.sectionflags	@""
	.align	4
.nv.constant0._Z17transposeNaiveGemPiS_ii:
	.zero		920


//--------------------- SYMBOLS --------------------------

	.type		.nv.reservedSmem.offset0,@object
	.size		.nv.reservedSmem.offset0,0x4
	.type		.nv.reservedSmem.cap,@object
	.size		.nv.reservedSmem.cap,0x4
